//
// Generated by NVIDIA NVVM Compiler
//
// Compiler Build ID: CL-36424714
// Cuda compilation tools, release 13.0, V13.0.88
// Based on NVVM 20.0.0
//

.version 9.0
.target sm_100
.address_size 64

	// .globl	_Z12ANDREW_cachePfii

.visible .entry _Z12ANDREW_cachePfii(
	.param .u64 .ptr .align 1 _Z12ANDREW_cachePfii_param_0,
	.param .u32 _Z12ANDREW_cachePfii_param_1,
	.param .u32 _Z12ANDREW_cachePfii_param_2
)
{
	.reg .pred 	%p<20>;
	.reg .b32 	%r<36>;
	.reg .b32 	%f<85>;
	.reg .b64 	%rd<17>;

	ld.param.u64 	%rd7, [_Z12ANDREW_cachePfii_param_0];
	ld.param.u32 	%r20, [_Z12ANDREW_cachePfii_param_1];
	ld.param.u32 	%r21, [_Z12ANDREW_cachePfii_param_2];
	mov.u32 	%r22, %tid.x;
	mov.u32 	%r23, %ctaid.x;
	mov.u32 	%r24, %ntid.x;
	mad.lo.s32 	%r1, %r23, %r24, %r22;
	setp.lt.s32 	%p1, %r21, 1;
	@%p1 bra 	$L__BB0_25;
	cvta.to.global.u64 	%rd1, %rd7;
	setp.lt.s32 	%p2, %r20, 1;
	mul.wide.s32 	%rd8, %r1, 4;
	add.s64 	%rd2, %rd1, %rd8;
	@%p2 bra 	$L__BB0_17;
	and.b32  	%r2, %r20, 15;
	add.s32 	%r3, %r2, -1;
	and.b32  	%r4, %r20, 7;
	add.s32 	%r5, %r4, -1;
	and.b32  	%r6, %r20, 2147483632;
	and.b32  	%r7, %r20, 3;
	neg.s32 	%r8, %r6;
	add.s64 	%rd10, %rd8, %rd1;
	add.s64 	%rd3, %rd10, 32;
	mov.f32 	%f84, 0f00000000;
	mov.b32 	%r31, 0;
$L__BB0_3:
	setp.lt.u32 	%p10, %r20, 16;
	mov.b32 	%r34, 0;
	@%p10 bra 	$L__BB0_6;
	mov.u64 	%rd16, %rd3;
	mov.u32 	%r32, %r8;
$L__BB0_5:
	.pragma "nounroll";
	ld.global.f32 	%f18, [%rd16+-32];
	add.f32 	%f19, %f84, %f18;
	ld.global.f32 	%f20, [%rd16+-28];
	add.f32 	%f21, %f19, %f20;
	ld.global.f32 	%f22, [%rd16+-24];
	add.f32 	%f23, %f21, %f22;
	ld.global.f32 	%f24, [%rd16+-20];
	add.f32 	%f25, %f23, %f24;
	ld.global.f32 	%f26, [%rd16+-16];
	add.f32 	%f27, %f25, %f26;
	ld.global.f32 	%f28, [%rd16+-12];
	add.f32 	%f29, %f27, %f28;
	ld.global.f32 	%f30, [%rd16+-8];
	add.f32 	%f31, %f29, %f30;
	ld.global.f32 	%f32, [%rd16+-4];
	add.f32 	%f33, %f31, %f32;
	ld.global.f32 	%f34, [%rd16];
	add.f32 	%f35, %f33, %f34;
	ld.global.f32 	%f36, [%rd16+4];
	add.f32 	%f37, %f35, %f36;
	ld.global.f32 	%f38, [%rd16+8];
	add.f32 	%f39, %f37, %f38;
	ld.global.f32 	%f40, [%rd16+12];
	add.f32 	%f41, %f39, %f40;
	ld.global.f32 	%f42, [%rd16+16];
	add.f32 	%f43, %f41, %f42;
	ld.global.f32 	%f44, [%rd16+20];
	add.f32 	%f45, %f43, %f44;
	ld.global.f32 	%f46, [%rd16+24];
	add.f32 	%f47, %f45, %f46;
	ld.global.f32 	%f48, [%rd16+28];
	add.f32 	%f84, %f47, %f48;
	add.s32 	%r32, %r32, 16;
	add.s64 	%rd16, %rd16, 64;
	setp.ne.s32 	%p11, %r32, 0;
	mov.u32 	%r34, %r6;
	@%p11 bra 	$L__BB0_5;
$L__BB0_6:
	setp.eq.s32 	%p12, %r2, 0;
	@%p12 bra 	$L__BB0_16;
	setp.lt.u32 	%p13, %r3, 7;
	@%p13 bra 	$L__BB0_9;
	mul.wide.u32 	%rd11, %r34, 4;
	add.s64 	%rd12, %rd2, %rd11;
	ld.global.f32 	%f50, [%rd12];
	add.f32 	%f51, %f84, %f50;
	ld.global.f32 	%f52, [%rd12+4];
	add.f32 	%f53, %f51, %f52;
	ld.global.f32 	%f54, [%rd12+8];
	add.f32 	%f55, %f53, %f54;
	ld.global.f32 	%f56, [%rd12+12];
	add.f32 	%f57, %f55, %f56;
	ld.global.f32 	%f58, [%rd12+16];
	add.f32 	%f59, %f57, %f58;
	ld.global.f32 	%f60, [%rd12+20];
	add.f32 	%f61, %f59, %f60;
	ld.global.f32 	%f62, [%rd12+24];
	add.f32 	%f63, %f61, %f62;
	ld.global.f32 	%f64, [%rd12+28];
	add.f32 	%f84, %f63, %f64;
	add.s32 	%r34, %r34, 8;
$L__BB0_9:
	setp.eq.s32 	%p14, %r4, 0;
	@%p14 bra 	$L__BB0_16;
	setp.lt.u32 	%p15, %r5, 3;
	@%p15 bra 	$L__BB0_12;
	mul.wide.u32 	%rd13, %r34, 4;
	add.s64 	%rd14, %rd2, %rd13;
	ld.global.f32 	%f66, [%rd14];
	add.f32 	%f67, %f84, %f66;
	ld.global.f32 	%f68, [%rd14+4];
	add.f32 	%f69, %f67, %f68;
	ld.global.f32 	%f70, [%rd14+8];
	add.f32 	%f71, %f69, %f70;
	ld.global.f32 	%f72, [%rd14+12];
	add.f32 	%f84, %f71, %f72;
	add.s32 	%r34, %r34, 4;
$L__BB0_12:
	setp.eq.s32 	%p16, %r7, 0;
	@%p16 bra 	$L__BB0_16;
	setp.eq.s32 	%p17, %r7, 1;
	mul.wide.u32 	%rd15, %r34, 4;
	add.s64 	%rd6, %rd2, %rd15;
	ld.global.f32 	%f73, [%rd6];
	add.f32 	%f84, %f84, %f73;
	@%p17 bra 	$L__BB0_16;
	setp.eq.s32 	%p18, %r7, 2;
	ld.global.f32 	%f74, [%rd6+4];
	add.f32 	%f84, %f84, %f74;
	@%p18 bra 	$L__BB0_16;
	ld.global.f32 	%f75, [%rd6+8];
	add.f32 	%f84, %f84, %f75;
$L__BB0_16:
	st.global.f32 	[%rd2], %f84;
	add.s32 	%r31, %r31, 1;
	setp.eq.s32 	%p19, %r31, %r21;
	@%p19 bra 	$L__BB0_25;
	bra.uni 	$L__BB0_3;
$L__BB0_17:
	and.b32  	%r18, %r21, 15;
	setp.lt.u32 	%p3, %r21, 16;
	@%p3 bra 	$L__BB0_19;
	mov.b32 	%r25, 0;
	st.global.u32 	[%rd2], %r25;
$L__BB0_19:
	setp.eq.s32 	%p4, %r18, 0;
	@%p4 bra 	$L__BB0_25;
	and.b32  	%r19, %r21, 7;
	setp.lt.u32 	%p5, %r18, 8;
	@%p5 bra 	$L__BB0_22;
	mov.b32 	%r26, 0;
	st.global.u32 	[%rd2], %r26;
$L__BB0_22:
	setp.eq.s32 	%p6, %r19, 0;
	@%p6 bra 	$L__BB0_25;
	and.b32  	%r27, %r21, 3;
	setp.lt.u32 	%p7, %r19, 4;
	setp.eq.s32 	%p8, %r27, 0;
	and.pred  	%p9, %p7, %p8;
	@%p9 bra 	$L__BB0_25;
	mov.b32 	%r28, 0;
	st.global.u32 	[%rd2], %r28;
$L__BB0_25:
	ret;

}


// ===== COMPILED SASS (sm_100) =====

	.target	sm_100

	.elftype	@"ET_EXEC"


//--------------------- .note.nv.tkinfo           --------------------------
	.section	.note.nv.tkinfo,"",@"SHT_NOTE"
	.sectionflags	@"SHF_NOTE_NV_TKINFO"
	.tkinfo
        /*0018*/ 	.word	0x00000002
        /*0030*/ 	.string	""
        /*0030*/ 	.string	"ptxas"
        /*0030*/ 	.string	"Cuda compilation tools, release 13.0, V13.0.88"
        /*0030*/ 	.string	"Build cuda_13.0.r13.0/compiler.36424714_0"
        /*0030*/ 	.string	"-arch sm_100 -m 64 "



//--------------------- .note.nv.cuinfo           --------------------------
	.section	.note.nv.cuinfo,"",@"SHT_NOTE"
	.sectionflags	@"SHF_NOTE_NV_CUINFO"
        /*0018*/ 	.short	0x0002
        /*001a*/ 	.short	0x0064
        /*001c*/ 	.short	0x0082
	.zero		2


//--------------------- .nv.info                  --------------------------
	.section	.nv.info,"",@"SHT_CUDA_INFO"
	.align	4


	//----- nvinfo : EIATTR_REGCOUNT
	.align		4
        /*0000*/ 	.byte	0x04, 0x2f
        /*0002*/ 	.short	(.L_1 - .L_0)
	.align		4
.L_0:
        /*0004*/ 	.word	index@(_Z12ANDREW_cachePfii)
        /*0008*/ 	.word	0x00000020


	//----- nvinfo : EIATTR_FRAME_SIZE
	.align		4
.L_1:
        /*000c*/ 	.byte	0x04, 0x11
        /*000e*/ 	.short	(.L_3 - .L_2)
	.align		4
.L_2:
        /*0010*/ 	.word	index@(_Z12ANDREW_cachePfii)
        /*0014*/ 	.word	0x00000000


	//----- nvinfo : EIATTR_MIN_STACK_SIZE
	.align		4
.L_3:
        /*0018*/ 	.byte	0x04, 0x12
        /*001a*/ 	.short	(.L_5 - .L_4)
	.align		4
.L_4:
        /*001c*/ 	.word	index@(_Z12ANDREW_cachePfii)
        /*0020*/ 	.word	0x00000000
.L_5:


//--------------------- .nv.compat                --------------------------
	.section	.nv.compat,"",@"SHT_CUDA_COMPAT_INFO"
	.align	4
        /*0000*/ 	.byte	0x02, 0x09, 0x00, 0x00, 0x02, 0x02, 0x01, 0x00, 0x02, 0x05, 0x05, 0x00, 0x03, 0x07, 0x01, 0x01
        /*0010*/ 	.byte	0x02, 0x03, 0x00, 0x00, 0x02, 0x06, 0x01, 0x00, 0x04, 0x0b, 0x08, 0x00, 0x09, 0x00, 0x00, 0x00
        /*0020*/ 	.byte	0x00, 0x00, 0x00, 0x00


//--------------------- .nv.info._Z12ANDREW_cachePfii --------------------------
	.section	.nv.info._Z12ANDREW_cachePfii,"",@"SHT_CUDA_INFO"
	.sectionflags	@""
	.align	4


	//----- nvinfo : EIATTR_CUDA_API_VERSION
	.align		4
        /*0000*/ 	.byte	0x04, 0x37
        /*0002*/ 	.short	(.L_7 - .L_6)
.L_6:
        /*0004*/ 	.word	0x00000082


	//----- nvinfo : EIATTR_KPARAM_INFO
	.align		4
.L_7:
        /*0008*/ 	.byte	0x04, 0x17
        /*000a*/ 	.short	(.L_9 - .L_8)
.L_8:
        /*000c*/ 	.word	0x00000000
        /*0010*/ 	.short	0x0002
        /*0012*/ 	.short	0x000c
        /*0014*/ 	.byte	0x00, 0xf0, 0x11, 0x00


	//----- nvinfo : EIATTR_KPARAM_INFO
	.align		4
.L_9:
        /*0018*/ 	.byte	0x04, 0x17
        /*001a*/ 	.short	(.L_11 - .L_10)
.L_10:
        /*001c*/ 	.word	0x00000000
        /*0020*/ 	.short	0x0001
        /*0022*/ 	.short	0x0008
        /*0024*/ 	.byte	0x00, 0xf0, 0x11, 0x00


	//----- nvinfo : EIATTR_KPARAM_INFO
	.align		4
.L_11:
        /*0028*/ 	.byte	0x04, 0x17
        /*002a*/ 	.short	(.L_13 - .L_12)
.L_12:
        /*002c*/ 	.word	0x00000000
        /*0030*/ 	.short	0x0000
        /*0032*/ 	.short	0x0000
        /*0034*/ 	.byte	0x00, 0xf5, 0x21, 0x00


	//----- nvinfo : EIATTR_SPARSE_MMA_MASK
	.align		4
.L_13:
        /*0038*/ 	.byte	0x03, 0x50
        /*003a*/ 	.short	0x0000


	//----- nvinfo : EIATTR_MAXREG_COUNT
	.align		4
        /*003c*/ 	.byte	0x03, 0x1b
        /*003e*/ 	.short	0x00ff


	//----- nvinfo : EIATTR_MERCURY_ISA_VERSION
	.align		4
        /*0040*/ 	.byte	0x03, 0x5f
        /*0042*/ 	.short	0x0101


	//----- nvinfo : EIATTR_VRC_CTA_INIT_COUNT
	.align		4
        /*0044*/ 	.byte	0x02, 0x4a
	.zero		1
	.zero		1


	//----- nvinfo : EIATTR_EXIT_INSTR_OFFSETS
	.align		4
        /*0048*/ 	.byte	0x04, 0x1c
        /*004a*/ 	.short	(.L_15 - .L_14)


	//   ....[0]....
.L_14:
        /*004c*/ 	.word	0x00000050


	//   ....[1]....
        /*0050*/ 	.word	0x000007a0


	//   ....[2]....
        /*0054*/ 	.word	0x00000800


	//   ....[3]....
        /*0058*/ 	.word	0x00000850


	//   ....[4]....
        /*005c*/ 	.word	0x00000880


	//   ....[5]....
        /*0060*/ 	.word	0x000008a0


	//----- nvinfo : EIATTR_CBANK_PARAM_SIZE
	.align		4
.L_15:
        /*0064*/ 	.byte	0x03, 0x19
        /*0066*/ 	.short	0x0010


	//----- nvinfo : EIATTR_PARAM_CBANK
	.align		4
        /*0068*/ 	.byte	0x04, 0x0a
        /*006a*/ 	.short	(.L_17 - .L_16)
	.align		4
.L_16:
        /*006c*/ 	.word	index@(.nv.constant0._Z12ANDREW_cachePfii)
        /*0070*/ 	.short	0x0380
        /*0072*/ 	.short	0x0010


	//----- nvinfo : EIATTR_SW_WAR
	.align		4
.L_17:
        /*0074*/ 	.byte	0x04, 0x36
        /*0076*/ 	.short	(.L_19 - .L_18)
.L_18:
        /*0078*/ 	.word	0x00000008
.L_19:


//--------------------- .nv.callgraph             --------------------------
	.section	.nv.callgraph,"",@"SHT_CUDA_CALLGRAPH"
	.align	4
	.sectionentsize	8
	.align		4
        /*0000*/ 	.word	0x00000000
	.align		4
        /*0004*/ 	.word	0xffffffff
	.align		4
        /*0008*/ 	.word	0x00000000
	.align		4
        /*000c*/ 	.word	0xfffffffe
	.align		4
        /*0010*/ 	.word	0x00000000
	.align		4
        /*0014*/ 	.word	0xfffffffd
	.align		4
        /*0018*/ 	.word	0x00000000
	.align		4
        /*001c*/ 	.word	0xfffffffc


//--------------------- .text._Z12ANDREW_cachePfii --------------------------
	.section	.text._Z12ANDREW_cachePfii,"ax",@progbits
	.align	128
        .global         _Z12ANDREW_cachePfii
        .type           _Z12ANDREW_cachePfii,@function
        .size           _Z12ANDREW_cachePfii,(.L_x_8 - _Z12ANDREW_cachePfii)
        .other          _Z12ANDREW_cachePfii,@"STO_CUDA_ENTRY STV_DEFAULT"
_Z12ANDREW_cachePfii:
.text._Z12ANDREW_cachePfii:
[----:B------:R-:W-:Y:S08]  /*0000*/  LDC R1, c[0x0][0x37c] ;  /* 0x0000df00ff017b82 */ /* 0x000ff00000000800 */
[----:B------:R-:W0:Y:S01]  /*0010*/  LDC R4, c[0x0][0x38c] ;  /* 0x0000e300ff047b82 */ /* 0x000e220000000800 */
[----:B------:R-:W1:Y:S07]  /*0020*/  S2R R5, SR_TID.X ;  /* 0x0000000000057919 */ /* 0x000e6e0000002100 */
[----:B------:R-:W2:Y:S01]  /*0030*/  S2UR UR4, SR_CTAID.X ;  /* 0x00000000000479c3 */ /* 0x000ea20000002500 */
[----:B0-----:R-:W-:-:S13]  /*0040*/  ISETP.GE.AND P0, PT, R4, 0x1, PT ;  /* 0x000000010400780c */ /* 0x001fda0003f06270 */
[----:B-12---:R-:W-:Y:S05]  /*0050*/  @!P0 EXIT ;  /* 0x000000000000894d */ /* 0x006fea0003800000 */
[----:B------:R-:W0:Y:S01]  /*0060*/  LDC R7, c[0x0][0x388] ;  /* 0x0000e200ff077b82 */ /* 0x000e220000000800 */
[----:B------:R-:W1:Y:S07]  /*0070*/  LDCU.64 UR6, c[0x0][0x358] ;  /* 0x00006b00ff0677ac */ /* 0x000e6e0008000a00 */
[----:B------:R-:W2:Y:S08]  /*0080*/  LDC R0, c[0x0][0x360] ;  /* 0x0000d800ff007b82 */ /* 0x000eb00000000800 */
[----:B------:R-:W3:Y:S01]  /*0090*/  LDC.64 R2, c[0x0][0x380] ;  /* 0x0000e000ff027b82 */ /* 0x000ee20000000a00 */
[----:B0-----:R-:W-:Y:S01]  /*00a0*/  ISETP.GE.AND P0, PT, R7, 0x1, PT ;  /* 0x000000010700780c */ /* 0x001fe20003f06270 */
[----:B--2---:R-:W-:-:S04]  /*00b0*/  IMAD R5, R0, UR4, R5 ;  /* 0x0000000400057c24 */ /* 0x004fc8000f8e0205 */
[----:B---3--:R-:W-:-:S08]  /*00c0*/  IMAD.WIDE R2, R5, 0x4, R2 ;  /* 0x0000000405027825 */ /* 0x008fd000078e0202 */
[----:B-1----:R-:W-:Y:S05]  /*00d0*/  @!P0 BRA `(.L_x_0) ;  /* 0x0000000400b88947 */ /* 0x002fea0003800000 */
[C---:B------:R-:W-:Y:S01]  /*00e0*/  LOP3.LUT R25, R7.reuse, 0xf, RZ, 0xc0, !PT ;  /* 0x0000000f07197812 */ /* 0x040fe200078ec0ff */
[----:B------:R-:W-:Y:S01]  /*00f0*/  HFMA2 R11, -RZ, RZ, 0, 0 ;  /* 0x00000000ff0b7431 */ /* 0x000fe200000001ff */
[----:B------:R-:W-:Y:S01]  /*0100*/  LOP3.LUT R24, R7, 0x7, RZ, 0xc0, !PT ;  /* 0x0000000707187812 */ /* 0x000fe200078ec0ff */
[----:B------:R-:W-:Y:S01]  /*0110*/  UMOV UR4, URZ ;  /* 0x000000ff00047c82 */ /* 0x000fe20008000000 */
[----:B------:R-:W-:Y:S02]  /*0120*/  IADD3 R0, PT, PT, R25, -0x1, RZ ;  /* 0xffffffff19007810 */ /* 0x000fe40007ffe0ff */
[----:B------:R-:W-:Y:S02]  /*0130*/  IADD3 R4, PT, PT, R24, -0x1, RZ ;  /* 0xffffffff18047810 */ /* 0x000fe40007ffe0ff */
[----:B------:R-:W-:Y:S02]  /*0140*/  IADD3 R9, P2, PT, R2, 0x20, RZ ;  /* 0x0000002002097810 */ /* 0x000fe40007f5e0ff */
[----:B------:R-:W-:-:S02]  /*0150*/  LOP3.LUT R8, R7, 0x7ffffff0, RZ, 0xc0, !PT ;  /* 0x7ffffff007087812 */ /* 0x000fc400078ec0ff */
[----:B------:R-:W-:Y:S02]  /*0160*/  ISETP.GE.U32.AND P1, PT, R0, 0x7, PT ;  /* 0x000000070000780c */ /* 0x000fe40003f26070 */
[----:B------:R-:W-:Y:S02]  /*0170*/  ISETP.GE.U32.AND P0, PT, R4, 0x3, PT ;  /* 0x000000030400780c */ /* 0x000fe40003f06070 */
[----:B------:R-:W-:Y:S02]  /*0180*/  LOP3.LUT R7, R7, 0x3, RZ, 0xc0, !PT ;  /* 0x0000000307077812 */ /* 0x000fe400078ec0ff */
[----:B------:R-:W-:Y:S02]  /*0190*/  IADD3.X R6, PT, PT, RZ, R3, RZ, P2, !PT ;  /* 0x00000003ff067210 */ /* 0x000fe400017fe4ff */
[----:B------:R-:W-:-:S07]  /*01a0*/  IADD3 R0, PT, PT, -R8, RZ, RZ ;  /* 0x000000ff08007210 */ /* 0x000fce0007ffe1ff */
.L_x_6:
[----:B------:R-:W0:Y:S01]  /*01b0*/  LDCU UR5, c[0x0][0x388] ;  /* 0x00007100ff0577ac */ /* 0x000e220008000800 */
[----:B------:R-:W-:Y:S01]  /*01c0*/  MOV R13, RZ ;  /* 0x000000ff000d7202 */ /* 0x000fe20000000f00 */
[----:B0-----:R-:W-:-:S09]  /*01d0*/  UISETP.GE.U32.AND UP0, UPT, UR5, 0x10, UPT ;  /* 0x000000100500788c */ /* 0x001fd2000bf06070 */
[----:B------:R-:W-:Y:S05]  /*01e0*/  BRA.U !UP0, `(.L_x_1) ;  /* 0x0000000108a47547 */ /* 0x000fea000b800000 */
[----:B------:R-:W-:Y:S02]  /*01f0*/  MOV R4, R9 ;  /* 0x0000000900047202 */ /* 0x000fe40000000f00 */
[----:B------:R-:W-:Y:S02]  /*0200*/  MOV R5, R6 ;  /* 0x0000000600057202 */ /* 0x000fe40000000f00 */
[----:B------:R-:W-:-:S07]  /*0210*/  MOV R10, R0 ;  /* 0x00000000000a7202 */ /* 0x000fce0000000f00 */
.L_x_2:
[----:B------:R-:W2:Y:S04]  /*0220*/  LDG.E R26, desc[UR6][R4.64+-0x20] ;  /* 0xffffe006041a7981 */ /* 0x000ea8000c1e1900 */
[----:B------:R-:W3:Y:S04]  /*0230*/  LDG.E R23, desc[UR6][R4.64+-0x1c] ;  /* 0xffffe40604177981 */ /* 0x000ee8000c1e1900 */
[----:B------:R-:W4:Y:S04]  /*0240*/  LDG.E R22, desc[UR6][R4.64+-0x18] ;  /* 0xffffe80604167981 */ /* 0x000f28000c1e1900 */
[----:B------:R-:W5:Y:S04]  /*0250*/  LDG.E R12, desc[UR6][R4.64+-0x14] ;  /* 0xffffec06040c7981 */ /* 0x000f68000c1e1900 */
        /* <DEDUP_REMOVED lines=8> */
[----:B------:R-:W5:Y:S01]  /*02e0*/  LDG.E R21, desc[UR6][R4.64+0x10] ;  /* 0x0000100604157981 */ /* 0x000f62000c1e1900 */
[----:B--2---:R-:W-:-:S03]  /*02f0*/  FADD R26, R26, R11 ;  /* 0x0000000b1a1a7221 */ /* 0x004fc60000000000 */
[----:B------:R-:W2:Y:S01]  /*0300*/  LDG.E R11, desc[UR6][R4.64+0x14] ;  /* 0x00001406040b7981 */ /* 0x000ea2000c1e1900 */
[----:B---3--:R-:W-:-:S03]  /*0310*/  FADD R27, R26, R23 ;  /* 0x000000171a1b7221 */ /* 0x008fc60000000000 */
[----:B------:R-:W3:Y:S01]  /*0320*/  LDG.E R23, desc[UR6][R4.64+0x18] ;  /* 0x0000180604177981 */ /* 0x000ee2000c1e1900 */
[----:B----4-:R-:W-:-:S03]  /*0330*/  FADD R27, R27, R22 ;  /* 0x000000161b1b7221 */ /* 0x010fc60000000000 */
[----:B------:R0:W4:Y:S01]  /*0340*/  LDG.E R22, desc[UR6][R4.64+0x1c] ;  /* 0x00001c0604167981 */ /* 0x000122000c1e1900 */
[----:B------:R-:W-:Y:S01]  /*0350*/  IADD3 R10, PT, PT, R10, 0x10, RZ ;  /* 0x000000100a0a7810 */ /* 0x000fe20007ffe0ff */
[----:B-----5:R-:W-:-:S03]  /*0360*/  FADD R12, R27, R12 ;  /* 0x0000000c1b0c7221 */ /* 0x020fc60000000000 */
[----:B------:R-:W-:Y:S01]  /*0370*/  ISETP.NE.AND P2, PT, R10, RZ, PT ;  /* 0x000000ff0a00720c */ /* 0x000fe20003f45270 */
[----:B------:R-:W-:-:S04]  /*0380*/  FADD R13, R12, R13 ;  /* 0x0000000d0c0d7221 */ /* 0x000fc80000000000 */
[----:B------:R-:W-:Y:S01]  /*0390*/  FADD R14, R13, R14 ;  /* 0x0000000e0d0e7221 */ /* 0x000fe20000000000 */
[----:B0-----:R-:W-:-:S03]  /*03a0*/  IADD3 R4, P3, PT, R4, 0x40, RZ ;  /* 0x0000004004047810 */ /* 0x001fc60007f7e0ff */
[----:B------:R-:W-:Y:S01]  /*03b0*/  FADD R15, R14, R15 ;  /* 0x0000000f0e0f7221 */ /* 0x000fe20000000000 */
[----:B------:R-:W-:-:S03]  /*03c0*/  IADD3.X R5, PT, PT, RZ, R5, RZ, P3, !PT ;  /* 0x00000005ff057210 */ /* 0x000fc60001ffe4ff */
[----:B------:R-:W-:-:S04]  /*03d0*/  FADD R16, R15, R16 ;  /* 0x000000100f107221 */ /* 0x000fc80000000000 */
[----:B------:R-:W-:-:S04]  /*03e0*/  FADD R17, R16, R17 ;  /* 0x0000001110117221 */ /* 0x000fc80000000000 */
[----:B------:R-:W-:-:S04]  /*03f0*/  FADD R18, R17, R18 ;  /* 0x0000001211127221 */ /* 0x000fc80000000000 */
[----:B------:R-:W-:-:S04]  /*0400*/  FADD R19, R18, R19 ;  /* 0x0000001312137221 */ /* 0x000fc80000000000 */
[----:B------:R-:W-:-:S04]  /*0410*/  FADD R20, R19, R20 ;  /* 0x0000001413147221 */ /* 0x000fc80000000000 */
[----:B------:R-:W-:-:S04]  /*0420*/  FADD R20, R20, R21 ;  /* 0x0000001514147221 */ /* 0x000fc80000000000 */
[----:B--2---:R-:W-:-:S04]  /*0430*/  FADD R20, R20, R11 ;  /* 0x0000000b14147221 */ /* 0x004fc80000000000 */
[----:B---3--:R-:W-:-:S04]  /*0440*/  FADD R23, R20, R23 ;  /* 0x0000001714177221 */ /* 0x008fc80000000000 */
[----:B----4-:R-:W-:Y:S01]  /*0450*/  FADD R11, R23, R22 ;  /* 0x00000016170b7221 */ /* 0x010fe20000000000 */
[----:B------:R-:W-:Y:S06]  /*0460*/  @P2 BRA `(.L_x_2) ;  /* 0xfffffffc006c2947 */ /* 0x000fec000383ffff */
[----:B------:R-:W-:-:S07]  /*0470*/  MOV R13, R8 ;  /* 0x00000008000d7202 */ /* 0x000fce0000000f00 */
.L_x_1:
[----:B------:R-:W-:-:S13]  /*0480*/  ISETP.NE.AND P2, PT, R25, RZ, PT ;  /* 0x000000ff1900720c */ /* 0x000fda0003f45270 */
[----:B------:R-:W-:Y:S05]  /*0490*/  @!P2 BRA `(.L_x_3) ;  /* 0x0000000000b0a947 */ /* 0x000fea0003800000 */
[----:B------:R-:W-:Y:S01]  /*04a0*/  ISETP.NE.AND P2, PT, R24, RZ, PT ;  /* 0x000000ff1800720c */ /* 0x000fe20003f45270 */
[----:B------:R-:W-:-:S12]  /*04b0*/  @!P1 BRA `(.L_x_4) ;  /* 0x0000000000489947 */ /* 0x000fd80003800000 */
[----:B------:R-:W-:-:S05]  /*04c0*/  IMAD.WIDE.U32 R4, R13, 0x4, R2 ;  /* 0x000000040d047825 */ /* 0x000fca00078e0002 */
[----:B------:R-:W2:Y:S04]  /*04d0*/  LDG.E R10, desc[UR6][R4.64] ;  /* 0x00000006040a7981 */ /* 0x000ea8000c1e1900 */
[----:B------:R-:W3:Y:S04]  /*04e0*/  LDG.E R15, desc[UR6][R4.64+0x4] ;  /* 0x00000406040f7981 */ /* 0x000ee8000c1e1900 */
[----:B------:R-:W4:Y:S04]  /*04f0*/  LDG.E R17, desc[UR6][R4.64+0x8] ;  /* 0x0000080604117981 */ /* 0x000f28000c1e1900 */
[----:B------:R-:W5:Y:S04]  /*0500*/  LDG.E R19, desc[UR6][R4.64+0xc] ;  /* 0x00000c0604137981 */ /* 0x000f68000c1e1900 */
[----:B------:R-:W5:Y:S04]  /*0510*/  LDG.E R21, desc[UR6][R4.64+0x10] ;  /* 0x0000100604157981 */ /* 0x000f68000c1e1900 */
[----:B------:R-:W5:Y:S04]  /*0520*/  LDG.E R23, desc[UR6][R4.64+0x14] ;  /* 0x0000140604177981 */ /* 0x000f68000c1e1900 */
[----:B------:R-:W5:Y:S04]  /*0530*/  LDG.E R27, desc[UR6][R4.64+0x18] ;  /* 0x00001806041b7981 */ /* 0x000f68000c1e1900 */
[----:B------:R-:W5:Y:S01]  /*0540*/  LDG.E R29, desc[UR6][R4.64+0x1c] ;  /* 0x00001c06041d7981 */ /* 0x000f62000c1e1900 */
[----:B------:R-:W-:Y:S01]  /*0550*/  IADD3 R13, PT, PT, R13, 0x8, RZ ;  /* 0x000000080d0d7810 */ /* 0x000fe20007ffe0ff */
[----:B--2---:R-:W-:-:S04]  /*0560*/  FADD R10, R11, R10 ;  /* 0x0000000a0b0a7221 */ /* 0x004fc80000000000 */
[----:B---3--:R-:W-:-:S04]  /*0570*/  FADD R10, R10, R15 ;  /* 0x0000000f0a0a7221 */ /* 0x008fc80000000000 */
[----:B----4-:R-:W-:-:S04]  /*0580*/  FADD R10, R10, R17 ;  /* 0x000000110a0a7221 */ /* 0x010fc80000000000 */
[----:B-----5:R-:W-:-:S04]  /*0590*/  FADD R10, R10, R19 ;  /* 0x000000130a0a7221 */ /* 0x020fc80000000000 */
[----:B------:R-:W-:-:S04]  /*05a0*/  FADD R10, R10, R21 ;  /* 0x000000150a0a7221 */ /* 0x000fc80000000000 */
[----:B------:R-:W-:-:S04]  /*05b0*/  FADD R10, R10, R23 ;  /* 0x000000170a0a7221 */ /* 0x000fc80000000000 */
[----:B------:R-:W-:-:S04]  /*05c0*/  FADD R10, R10, R27 ;  /* 0x0000001b0a0a7221 */ /* 0x000fc80000000000 */
[----:B------:R-:W-:-:S07]  /*05d0*/  FADD R11, R10, R29 ;  /* 0x0000001d0a0b7221 */ /* 0x000fce0000000000 */
.L_x_4:
[----:B------:R-:W-:Y:S05]  /*05e0*/  @!P2 BRA `(.L_x_3) ;  /* 0x00000000005ca947 */ /* 0x000fea0003800000 */
[----:B------:R-:W-:Y:S01]  /*05f0*/  ISETP.NE.AND P2, PT, R7, RZ, PT ;  /* 0x000000ff0700720c */ /* 0x000fe20003f45270 */
[----:B------:R-:W-:-:S12]  /*0600*/  @!P0 BRA `(.L_x_5) ;  /* 0x0000000000288947 */ /* 0x000fd80003800000 */
[----:B------:R-:W-:-:S05]  /*0610*/  IMAD.WIDE.U32 R4, R13, 0x4, R2 ;  /* 0x000000040d047825 */ /* 0x000fca00078e0002 */
[----:B------:R-:W2:Y:S04]  /*0620*/  LDG.E R10, desc[UR6][R4.64] ;  /* 0x00000006040a7981 */ /* 0x000ea8000c1e1900 */
[----:B------:R-:W3:Y:S04]  /*0630*/  LDG.E R15, desc[UR6][R4.64+0x4] ;  /* 0x00000406040f7981 */ /* 0x000ee8000c1e1900 */
[----:B------:R-:W4:Y:S04]  /*0640*/  LDG.E R17, desc[UR6][R4.64+0x8] ;  /* 0x0000080604117981 */ /* 0x000f28000c1e1900 */
[----:B------:R-:W5:Y:S01]  /*0650*/  LDG.E R19, desc[UR6][R4.64+0xc] ;  /* 0x00000c0604137981 */ /* 0x000f62000c1e1900 */
[----:B------:R-:W-:Y:S01]  /*0660*/  IADD3 R13, PT, PT, R13, 0x4, RZ ;  /* 0x000000040d0d7810 */ /* 0x000fe20007ffe0ff */
[----:B--2---:R-:W-:-:S04]  /*0670*/  FADD R10, R11, R10 ;  /* 0x0000000a0b0a7221 */ /* 0x004fc80000000000 */
[----:B---3--:R-:W-:-:S04]  /*0680*/  FADD R10, R10, R15 ;  /* 0x0000000f0a0a7221 */ /* 0x008fc80000000000 */
[----:B----4-:R-:W-:-:S04]  /*0690*/  FADD R10, R10, R17 ;  /* 0x000000110a0a7221 */ /* 0x010fc80000000000 */
[----:B-----5:R-:W-:-:S07]  /*06a0*/  FADD R11, R10, R19 ;  /* 0x000000130a0b7221 */ /* 0x020fce0000000000 */
.L_x_5:
[----:B------:R-:W-:Y:S05]  /*06b0*/  @!P2 BRA `(.L_x_3) ;  /* 0x000000000028a947 */ /* 0x000fea0003800000 */
[----:B------:R-:W-:-:S05]  /*06c0*/  IMAD.WIDE.U32 R4, R13, 0x4, R2 ;  /* 0x000000040d047825 */ /* 0x000fca00078e0002 */
[----:B------:R-:W2:Y:S01]  /*06d0*/  LDG.E R10, desc[UR6][R4.64] ;  /* 0x00000006040a7981 */ /* 0x000ea2000c1e1900 */
[----:B------:R-:W-:Y:S01]  /*06e0*/  ISETP.NE.AND P2, PT, R7, 0x1, PT ;  /* 0x000000010700780c */ /* 0x000fe20003f45270 */
[----:B--2---:R-:W-:-:S12]  /*06f0*/  FADD R11, R11, R10 ;  /* 0x0000000a0b0b7221 */ /* 0x004fd80000000000 */
[----:B------:R-:W-:Y:S05]  /*0700*/  @!P2 BRA `(.L_x_3) ;  /* 0x000000000014a947 */ /* 0x000fea0003800000 */
[----:B------:R-:W-:Y:S01]  /*0710*/  ISETP.NE.AND P2, PT, R7, 0x2, PT ;  /* 0x000000020700780c */ /* 0x000fe20003f45270 */
[----:B------:R-:W2:-:S12]  /*0720*/  LDG.E R10, desc[UR6][R4.64+0x4] ;  /* 0x00000406040a7981 */ /* 0x000e98000c1e1900 */
[----:B------:R-:W3:Y:S01]  /*0730*/  @P2 LDG.E R12, desc[UR6][R4.64+0x8] ;  /* 0x00000806040c2981 */ /* 0x000ee2000c1e1900 */
[----:B--2---:R-:W-:-:S04]  /*0740*/  FADD R11, R11, R10 ;  /* 0x0000000a0b0b7221 */ /* 0x004fc80000000000 */
[----:B---3--:R-:W-:-:S07]  /*0750*/  @P2 FADD R11, R11, R12 ;  /* 0x0000000c0b0b2221 */ /* 0x008fce0000000000 */
.L_x_3:
[----:B------:R-:W0:Y:S01]  /*0760*/  LDC R4, c[0x0][0x38c] ;  /* 0x0000e300ff047b82 */ /* 0x000e220000000800 */
[----:B------:R-:W-:Y:S01]  /*0770*/  UIADD3 UR4, UPT, UPT, UR4, 0x1, URZ ;  /* 0x0000000104047890 */ /* 0x000fe2000fffe0ff */
[----:B------:R1:W-:Y:S05]  /*0780*/  STG.E desc[UR6][R2.64], R11 ;  /* 0x0000000b02007986 */ /* 0x0003ea000c101906 */
[----:B0-----:R-:W-:-:S13]  /*0790*/  ISETP.NE.AND P2, PT, R4, UR4, PT ;  /* 0x0000000404007c0c */ /* 0x001fda000bf45270 */
[----:B-1----:R-:W-:Y:S05]  /*07a0*/  @!P2 EXIT ;  /* 0x000000000000a94d */ /* 0x002fea0003800000 */
[----:B------:R-:W-:Y:S05]  /*07b0*/  BRA `(.L_x_6) ;  /* 0xfffffff8007c7947 */ /* 0x000fea000383ffff */
.L_x_0:
[C---:B------:R-:W-:Y:S02]  /*07c0*/  LOP3.LUT R0, R4.reuse, 0xf, RZ, 0xc0, !PT ;  /* 0x0000000f04007812 */ /* 0x040fe400078ec0ff */
[----:B------:R-:W-:Y:S02]  /*07d0*/  ISETP.GE.U32.AND P0, PT, R4, 0x10, PT ;  /* 0x000000100400780c */ /* 0x000fe40003f06070 */
[----:B------:R-:W-:-:S11]  /*07e0*/  ISETP.NE.AND P1, PT, R0, RZ, PT ;  /* 0x000000ff0000720c */ /* 0x000fd60003f25270 */
[----:B------:R0:W-:Y:S02]  /*07f0*/  @P0 STG.E desc[UR6][R2.64], RZ ;  /* 0x000000ff02000986 */ /* 0x0001e4000c101906 */
[----:B------:R-:W-:Y:S05]  /*0800*/  @!P1 EXIT ;  /* 0x000000000000994d */ /* 0x000fea0003800000 */
[----:B------:R-:W-:Y:S02]  /*0810*/  ISETP.GE.U32.AND P0, PT, R0, 0x8, PT ;  /* 0x000000080000780c */ /* 0x000fe40003f06070 */
[----:B------:R-:W-:-:S04]  /*0820*/  LOP3.LUT R0, R4, 0x7, RZ, 0xc0, !PT ;  /* 0x0000000704007812 */ /* 0x000fc800078ec0ff */
[----:B------:R-:W-:-:S07]  /*0830*/  ISETP.NE.AND P1, PT, R0, RZ, PT ;  /* 0x000000ff0000720c */ /* 0x000fce0003f25270 */
[----:B------:R1:W-:Y:S06]  /*0840*/  @P0 STG.E desc[UR6][R2.64], RZ ;  /* 0x000000ff02000986 */ /* 0x0003ec000c101906 */
[----:B------:R-:W-:Y:S05]  /*0850*/  @!P1 EXIT ;  /* 0x000000000000994d */ /* 0x000fea0003800000 */
[----:B------:R-:W-:Y:S02]  /*0860*/  LOP3.LUT P0, RZ, R4, 0x3, RZ, 0xc0, !PT ;  /* 0x0000000304ff7812 */ /* 0x000fe4000780c0ff */
[----:B------:R-:W-:-:S13]  /*0870*/  ISETP.LT.U32.AND P1, PT, R0, 0x4, PT ;  /* 0x000000040000780c */ /* 0x000fda0003f21070 */
[----:B------:R-:W-:Y:S05]  /*0880*/  @!P0 EXIT P1 ;  /* 0x000000000000894d */ /* 0x000fea0000800000 */
[----:B------:R-:W-:Y:S01]  /*0890*/  STG.E desc[UR6][R2.64], RZ ;  /* 0x000000ff02007986 */ /* 0x000fe2000c101906 */
[----:B------:R-:W-:Y:S05]  /*08a0*/  EXIT ;  /* 0x000000000000794d */ /* 0x000fea0003800000 */
.L_x_7:
[----:B------:R-:W-:-:S00]  /*08b0*/  BRA `(.L_x_7) ;  /* 0xfffffffc00fc7947 */ /* 0x000fc0000383ffff */
[----:B------:R-:W-:-:S00]  /*08c0*/  NOP ;  /* 0x0000000000007918 */ /* 0x000fc00000000000 */
        /* <DEDUP_REMOVED lines=11> */
.L_x_8:


//--------------------- .nv.shared.reserved.0     --------------------------
	.section	.nv.shared.reserved.0,"aw",@nobits
	.weak		__nv_reservedSMEM_offset_0_alias
	.size		__nv_reservedSMEM_offset_0_alias, 0, 64
	.other		__nv_reservedSMEM_offset_0_alias,@"STO_CUDA_RESERVED_SHARED STV_DEFAULT"
__nv_reservedSMEM_offset_0_alias:
	.zero		0
	.zero		64


//--------------------- .nv.constant0._Z12ANDREW_cachePfii --------------------------
	.section	.nv.constant0._Z12ANDREW_cachePfii,"a",@progbits
	.sectionflags	@""
	.align	4
.nv.constant0._Z12ANDREW_cachePfii:
	.zero		912


//--------------------- SYMBOLS --------------------------

	.type		.nv.reservedSmem.offset0,@object
	.size		.nv.reservedSmem.offset0,0x4
